//
// Generated by NVIDIA NVVM Compiler
//
// Compiler Build ID: CL-36424714
// Cuda compilation tools, release 13.0, V13.0.88
// Based on NVVM 20.0.0
//

.version 9.0
.target sm_100
.address_size 64

	// .globl	_Z14mxm_amp_simplePKfS0_Pf

.visible .entry _Z14mxm_amp_simplePKfS0_Pf(
	.param .u64 .ptr .align 1 _Z14mxm_amp_simplePKfS0_Pf_param_0,
	.param .u64 .ptr .align 1 _Z14mxm_amp_simplePKfS0_Pf_param_1,
	.param .u64 .ptr .align 1 _Z14mxm_amp_simplePKfS0_Pf_param_2
)
{
	.reg .pred 	%p<2>;
	.reg .b32 	%r<18>;
	.reg .b32 	%f<52>;
	.reg .b64 	%rd<18>;

	ld.param.u64 	%rd6, [_Z14mxm_amp_simplePKfS0_Pf_param_0];
	ld.param.u64 	%rd7, [_Z14mxm_amp_simplePKfS0_Pf_param_1];
	ld.param.u64 	%rd5, [_Z14mxm_amp_simplePKfS0_Pf_param_2];
	cvta.to.global.u64 	%rd8, %rd7;
	cvta.to.global.u64 	%rd9, %rd6;
	mov.u32 	%r8, %ctaid.y;
	mov.u32 	%r9, %ntid.y;
	mov.u32 	%r10, %tid.y;
	mad.lo.s32 	%r11, %r8, %r9, %r10;
	mov.u32 	%r12, %ctaid.x;
	mov.u32 	%r13, %ntid.x;
	mov.u32 	%r14, %tid.x;
	mad.lo.s32 	%r1, %r12, %r13, %r14;
	shl.b32 	%r2, %r11, 8;
	mul.wide.u32 	%rd10, %r2, 4;
	add.s64 	%rd11, %rd10, %rd9;
	add.s64 	%rd17, %rd11, 32;
	add.s64 	%rd2, %rd8, 8192;
	mov.f32 	%f51, 0f00000000;
	mov.b32 	%r17, 0;
	mov.u32 	%r16, %r1;
$L__BB0_1:
	mul.wide.s32 	%rd12, %r16, 4;
	add.s64 	%rd13, %rd2, %rd12;
	ld.global.f32 	%f4, [%rd17+-32];
	ld.global.f32 	%f5, [%rd13+-8192];
	fma.rn.f32 	%f6, %f4, %f5, %f51;
	ld.global.f32 	%f7, [%rd17+-28];
	ld.global.f32 	%f8, [%rd13+-7168];
	fma.rn.f32 	%f9, %f7, %f8, %f6;
	ld.global.f32 	%f10, [%rd17+-24];
	ld.global.f32 	%f11, [%rd13+-6144];
	fma.rn.f32 	%f12, %f10, %f11, %f9;
	ld.global.f32 	%f13, [%rd17+-20];
	ld.global.f32 	%f14, [%rd13+-5120];
	fma.rn.f32 	%f15, %f13, %f14, %f12;
	ld.global.f32 	%f16, [%rd17+-16];
	ld.global.f32 	%f17, [%rd13+-4096];
	fma.rn.f32 	%f18, %f16, %f17, %f15;
	ld.global.f32 	%f19, [%rd17+-12];
	ld.global.f32 	%f20, [%rd13+-3072];
	fma.rn.f32 	%f21, %f19, %f20, %f18;
	ld.global.f32 	%f22, [%rd17+-8];
	ld.global.f32 	%f23, [%rd13+-2048];
	fma.rn.f32 	%f24, %f22, %f23, %f21;
	ld.global.f32 	%f25, [%rd17+-4];
	ld.global.f32 	%f26, [%rd13+-1024];
	fma.rn.f32 	%f27, %f25, %f26, %f24;
	ld.global.f32 	%f28, [%rd17];
	ld.global.f32 	%f29, [%rd13];
	fma.rn.f32 	%f30, %f28, %f29, %f27;
	ld.global.f32 	%f31, [%rd17+4];
	ld.global.f32 	%f32, [%rd13+1024];
	fma.rn.f32 	%f33, %f31, %f32, %f30;
	ld.global.f32 	%f34, [%rd17+8];
	ld.global.f32 	%f35, [%rd13+2048];
	fma.rn.f32 	%f36, %f34, %f35, %f33;
	ld.global.f32 	%f37, [%rd17+12];
	ld.global.f32 	%f38, [%rd13+3072];
	fma.rn.f32 	%f39, %f37, %f38, %f36;
	ld.global.f32 	%f40, [%rd17+16];
	ld.global.f32 	%f41, [%rd13+4096];
	fma.rn.f32 	%f42, %f40, %f41, %f39;
	ld.global.f32 	%f43, [%rd17+20];
	ld.global.f32 	%f44, [%rd13+5120];
	fma.rn.f32 	%f45, %f43, %f44, %f42;
	ld.global.f32 	%f46, [%rd17+24];
	ld.global.f32 	%f47, [%rd13+6144];
	fma.rn.f32 	%f48, %f46, %f47, %f45;
	ld.global.f32 	%f49, [%rd17+28];
	ld.global.f32 	%f50, [%rd13+7168];
	fma.rn.f32 	%f51, %f49, %f50, %f48;
	add.s32 	%r17, %r17, 16;
	add.s64 	%rd17, %rd17, 64;
	add.s32 	%r16, %r16, 4096;
	setp.ne.s32 	%p1, %r17, 256;
	@%p1 bra 	$L__BB0_1;
	cvta.to.global.u64 	%rd14, %rd5;
	add.s32 	%r15, %r2, %r1;
	mul.wide.u32 	%rd15, %r15, 4;
	add.s64 	%rd16, %rd14, %rd15;
	st.global.f32 	[%rd16], %f51;
	ret;

}


// ===== COMPILED SASS (sm_100) =====

	.target	sm_100

	.elftype	@"ET_EXEC"


//--------------------- .note.nv.tkinfo           --------------------------
	.section	.note.nv.tkinfo,"",@"SHT_NOTE"
	.sectionflags	@"SHF_NOTE_NV_TKINFO"
	.tkinfo
        /*0018*/ 	.word	0x00000002
        /*0030*/ 	.string	""
        /*0030*/ 	.string	"ptxas"
        /*0030*/ 	.string	"Cuda compilation tools, release 13.0, V13.0.88"
        /*0030*/ 	.string	"Build cuda_13.0.r13.0/compiler.36424714_0"
        /*0030*/ 	.string	"-arch sm_100 -m 64 "



//--------------------- .note.nv.cuinfo           --------------------------
	.section	.note.nv.cuinfo,"",@"SHT_NOTE"
	.sectionflags	@"SHF_NOTE_NV_CUINFO"
        /*0018*/ 	.short	0x0002
        /*001a*/ 	.short	0x0064
        /*001c*/ 	.short	0x0082
	.zero		2


//--------------------- .nv.info                  --------------------------
	.section	.nv.info,"",@"SHT_CUDA_INFO"
	.align	4


	//----- nvinfo : EIATTR_REGCOUNT
	.align		4
        /*0000*/ 	.byte	0x04, 0x2f
        /*0002*/ 	.short	(.L_1 - .L_0)
	.align		4
.L_0:
        /*0004*/ 	.word	index@(_Z14mxm_amp_simplePKfS0_Pf)
        /*0008*/ 	.word	0x0000001f


	//----- nvinfo : EIATTR_FRAME_SIZE
	.align		4
.L_1:
        /*000c*/ 	.byte	0x04, 0x11
        /*000e*/ 	.short	(.L_3 - .L_2)
	.align		4
.L_2:
        /*0010*/ 	.word	index@(_Z14mxm_amp_simplePKfS0_Pf)
        /*0014*/ 	.word	0x00000000


	//----- nvinfo : EIATTR_MIN_STACK_SIZE
	.align		4
.L_3:
        /*0018*/ 	.byte	0x04, 0x12
        /*001a*/ 	.short	(.L_5 - .L_4)
	.align		4
.L_4:
        /*001c*/ 	.word	index@(_Z14mxm_amp_simplePKfS0_Pf)
        /*0020*/ 	.word	0x00000000
.L_5:


//--------------------- .nv.compat                --------------------------
	.section	.nv.compat,"",@"SHT_CUDA_COMPAT_INFO"
	.align	4
        /*0000*/ 	.byte	0x02, 0x09, 0x00, 0x00, 0x02, 0x02, 0x01, 0x00, 0x02, 0x05, 0x05, 0x00, 0x03, 0x07, 0x01, 0x01
        /*0010*/ 	.byte	0x02, 0x03, 0x00, 0x00, 0x02, 0x06, 0x01, 0x00, 0x04, 0x0b, 0x08, 0x00, 0x09, 0x00, 0x00, 0x00
        /*0020*/ 	.byte	0x00, 0x00, 0x00, 0x00


//--------------------- .nv.info._Z14mxm_amp_simplePKfS0_Pf --------------------------
	.section	.nv.info._Z14mxm_amp_simplePKfS0_Pf,"",@"SHT_CUDA_INFO"
	.sectionflags	@""
	.align	4


	//----- nvinfo : EIATTR_CUDA_API_VERSION
	.align		4
        /*0000*/ 	.byte	0x04, 0x37
        /*0002*/ 	.short	(.L_7 - .L_6)
.L_6:
        /*0004*/ 	.word	0x00000082


	//----- nvinfo : EIATTR_KPARAM_INFO
	.align		4
.L_7:
        /*0008*/ 	.byte	0x04, 0x17
        /*000a*/ 	.short	(.L_9 - .L_8)
.L_8:
        /*000c*/ 	.word	0x00000000
        /*0010*/ 	.short	0x0002
        /*0012*/ 	.short	0x0010
        /*0014*/ 	.byte	0x00, 0xf5, 0x21, 0x00


	//----- nvinfo : EIATTR_KPARAM_INFO
	.align		4
.L_9:
        /*0018*/ 	.byte	0x04, 0x17
        /*001a*/ 	.short	(.L_11 - .L_10)
.L_10:
        /*001c*/ 	.word	0x00000000
        /*0020*/ 	.short	0x0001
        /*0022*/ 	.short	0x0008
        /*0024*/ 	.byte	0x00, 0xf5, 0x21, 0x00


	//----- nvinfo : EIATTR_KPARAM_INFO
	.align		4
.L_11:
        /*0028*/ 	.byte	0x04, 0x17
        /*002a*/ 	.short	(.L_13 - .L_12)
.L_12:
        /*002c*/ 	.word	0x00000000
        /*0030*/ 	.short	0x0000
        /*0032*/ 	.short	0x0000
        /*0034*/ 	.byte	0x00, 0xf5, 0x21, 0x00


	//----- nvinfo : EIATTR_SPARSE_MMA_MASK
	.align		4
.L_13:
        /*0038*/ 	.byte	0x03, 0x50
        /*003a*/ 	.short	0x0000


	//----- nvinfo : EIATTR_MAXREG_COUNT
	.align		4
        /*003c*/ 	.byte	0x03, 0x1b
        /*003e*/ 	.short	0x00ff


	//----- nvinfo : EIATTR_MERCURY_ISA_VERSION
	.align		4
        /*0040*/ 	.byte	0x03, 0x5f
        /*0042*/ 	.short	0x0101


	//----- nvinfo : EIATTR_VRC_CTA_INIT_COUNT
	.align		4
        /*0044*/ 	.byte	0x02, 0x4a
	.zero		1
	.zero		1


	//----- nvinfo : EIATTR_EXIT_INSTR_OFFSETS
	.align		4
        /*0048*/ 	.byte	0x04, 0x1c
        /*004a*/ 	.short	(.L_15 - .L_14)


	//   ....[0]....
.L_14:
        /*004c*/ 	.word	0x00000520


	//----- nvinfo : EIATTR_CBANK_PARAM_SIZE
	.align		4
.L_15:
        /*0050*/ 	.byte	0x03, 0x19
        /*0052*/ 	.short	0x0018


	//----- nvinfo : EIATTR_PARAM_CBANK
	.align		4
        /*0054*/ 	.byte	0x04, 0x0a
        /*0056*/ 	.short	(.L_17 - .L_16)
	.align		4
.L_16:
        /*0058*/ 	.word	index@(.nv.constant0._Z14mxm_amp_simplePKfS0_Pf)
        /*005c*/ 	.short	0x0380
        /*005e*/ 	.short	0x0018


	//----- nvinfo : EIATTR_SW_WAR
	.align		4
.L_17:
        /*0060*/ 	.byte	0x04, 0x36
        /*0062*/ 	.short	(.L_19 - .L_18)
.L_18:
        /*0064*/ 	.word	0x00000008
.L_19:


//--------------------- .nv.callgraph             --------------------------
	.section	.nv.callgraph,"",@"SHT_CUDA_CALLGRAPH"
	.align	4
	.sectionentsize	8
	.align		4
        /*0000*/ 	.word	0x00000000
	.align		4
        /*0004*/ 	.word	0xffffffff
	.align		4
        /*0008*/ 	.word	0x00000000
	.align		4
        /*000c*/ 	.word	0xfffffffe
	.align		4
        /*0010*/ 	.word	0x00000000
	.align		4
        /*0014*/ 	.word	0xfffffffd
	.align		4
        /*0018*/ 	.word	0x00000000
	.align		4
        /*001c*/ 	.word	0xfffffffc


//--------------------- .text._Z14mxm_amp_simplePKfS0_Pf --------------------------
	.section	.text._Z14mxm_amp_simplePKfS0_Pf,"ax",@progbits
	.align	128
        .global         _Z14mxm_amp_simplePKfS0_Pf
        .type           _Z14mxm_amp_simplePKfS0_Pf,@function
        .size           _Z14mxm_amp_simplePKfS0_Pf,(.L_x_2 - _Z14mxm_amp_simplePKfS0_Pf)
        .other          _Z14mxm_amp_simplePKfS0_Pf,@"STO_CUDA_ENTRY STV_DEFAULT"
_Z14mxm_amp_simplePKfS0_Pf:
.text._Z14mxm_amp_simplePKfS0_Pf:
[----:B------:R-:W-:Y:S01]  /*0000*/  LDC R1, c[0x0][0x37c] ;  /* 0x0000df00ff017b82 */ /* 0x000fe20000000800 */
[----:B------:R-:W0:Y:S07]  /*0010*/  S2R R5, SR_TID.Y ;  /* 0x0000000000057919 */ /* 0x000e2e0000002200 */
[----:B------:R-:W0:Y:S01]  /*0020*/  S2UR UR4, SR_CTAID.Y ;  /* 0x00000000000479c3 */ /* 0x000e220000002600 */
[----:B------:R-:W1:Y:S01]  /*0030*/  LDCU.64 UR6, c[0x0][0x388] ;  /* 0x00007100ff0677ac */ /* 0x000e620008000a00 */
[----:B------:R-:W-:Y:S01]  /*0040*/  HFMA2 R14, -RZ, RZ, 0, 0 ;  /* 0x00000000ff0e7431 */ /* 0x000fe200000001ff */
[----:B------:R-:W2:Y:S01]  /*0050*/  S2R R4, SR_TID.X ;  /* 0x0000000000047919 */ /* 0x000ea20000002100 */
[----:B------:R-:W3:Y:S04]  /*0060*/  LDCU.64 UR8, c[0x0][0x358] ;  /* 0x00006b00ff0877ac */ /* 0x000ee80008000a00 */
[----:B------:R-:W0:Y:S08]  /*0070*/  LDC R0, c[0x0][0x364] ;  /* 0x0000d900ff007b82 */ /* 0x000e300000000800 */
[----:B------:R-:W4:Y:S01]  /*0080*/  LDC.64 R2, c[0x0][0x380] ;  /* 0x0000e000ff027b82 */ /* 0x000f220000000a00 */
[----:B-1----:R-:W-:-:S04]  /*0090*/  UIADD3 UR5, UP0, UPT, UR6, 0x2000, URZ ;  /* 0x0000200006057890 */ /* 0x002fc8000ff1e0ff */
[----:B------:R-:W-:-:S03]  /*00a0*/  UIADD3.X UR6, UPT, UPT, URZ, UR7, URZ, UP0, !UPT ;  /* 0x00000007ff067290 */ /* 0x000fc600087fe4ff */
[----:B------:R-:W2:Y:S08]  /*00b0*/  S2UR UR10, SR_CTAID.X ;  /* 0x00000000000a79c3 */ /* 0x000eb00000002500 */
[----:B------:R-:W2:Y:S01]  /*00c0*/  LDC R7, c[0x0][0x360] ;  /* 0x0000d800ff077b82 */ /* 0x000ea20000000800 */
[----:B0-----:R-:W-:Y:S01]  /*00d0*/  IMAD R0, R0, UR4, R5 ;  /* 0x0000000400007c24 */ /* 0x001fe2000f8e0205 */
[----:B------:R-:W-:-:S04]  /*00e0*/  UMOV UR4, URZ ;  /* 0x000000ff00047c82 */ /* 0x000fc80008000000 */
[----:B------:R-:W-:-:S05]  /*00f0*/  SHF.L.U32 R0, R0, 0x8, RZ ;  /* 0x0000000800007819 */ /* 0x000fca00000006ff */
[----:B----4-:R-:W-:-:S04]  /*0100*/  IMAD.WIDE.U32 R2, R0, 0x4, R2 ;  /* 0x0000000400027825 */ /* 0x010fc800078e0002 */
[----:B--2---:R-:W-:Y:S01]  /*0110*/  IMAD R7, R7, UR10, R4 ;  /* 0x0000000a07077c24 */ /* 0x004fe2000f8e0204 */
[----:B------:R-:W-:-:S04]  /*0120*/  IADD3 R4, P0, PT, R2, 0x20, RZ ;  /* 0x0000002002047810 */ /* 0x000fc80007f1e0ff */
[----:B------:R-:W-:Y:S02]  /*0130*/  IADD3.X R5, PT, PT, RZ, R3, RZ, P0, !PT ;  /* 0x00000003ff057210 */ /* 0x000fe400007fe4ff */
[----:B---3--:R-:W-:-:S07]  /*0140*/  MOV R6, R7 ;  /* 0x0000000700067202 */ /* 0x008fce0000000f00 */
.L_x_0:
[----:B------:R-:W-:Y:S01]  /*0150*/  MOV R2, UR5 ;  /* 0x0000000500027c02 */ /* 0x000fe20008000f00 */
[----:B------:R-:W2:Y:S01]  /*0160*/  LDG.E R15, desc[UR8][R4.64+-0x20] ;  /* 0xffffe008040f7981 */ /* 0x000ea2000c1e1900 */
[----:B------:R-:W-:-:S03]  /*0170*/  MOV R3, UR6 ;  /* 0x0000000600037c02 */ /* 0x000fc60008000f00 */
[----:B------:R-:W3:Y:S01]  /*0180*/  LDG.E R24, desc[UR8][R4.64+-0x1c] ;  /* 0xffffe40804187981 */ /* 0x000ee2000c1e1900 */
[----:B------:R-:W-:-:S03]  /*0190*/  IMAD.WIDE R2, R6, 0x4, R2 ;  /* 0x0000000406027825 */ /* 0x000fc600078e0202 */
[----:B------:R-:W4:Y:S04]  /*01a0*/  LDG.E R19, desc[UR8][R4.64+-0x18] ;  /* 0xffffe80804137981 */ /* 0x000f28000c1e1900 */
[----:B------:R-:W2:Y:S04]  /*01b0*/  LDG.E R16, desc[UR8][R2.64+-0x2000] ;  /* 0xffe0000802107981 */ /* 0x000ea8000c1e1900 */
[----:B------:R-:W3:Y:S04]  /*01c0*/  LDG.E R25, desc[UR8][R2.64+-0x1c00] ;  /* 0xffe4000802197981 */ /* 0x000ee8000c1e1900 */
[----:B------:R-:W4:Y:S04]  /*01d0*/  LDG.E R18, desc[UR8][R2.64+-0x1800] ;  /* 0xffe8000802127981 */ /* 0x000f28000c1e1900 */
[----:B------:R-:W5:Y:S04]  /*01e0*/  LDG.E R20, desc[UR8][R4.64+-0x14] ;  /* 0xffffec0804147981 */ /* 0x000f68000c1e1900 */
        /* <DEDUP_REMOVED lines=11> */
[----:B------:R-:W5:Y:S01]  /*02a0*/  LDG.E R26, desc[UR8][R4.64+0x1c] ;  /* 0x00001c08041a7981 */ /* 0x000f62000c1e1900 */
[----:B--2---:R-:W-:-:S03]  /*02b0*/  FFMA R15, R15, R16, R14 ;  /* 0x000000100f0f7223 */ /* 0x004fc6000000000e */
[----:B------:R-:W2:Y:S01]  /*02c0*/  LDG.E R16, desc[UR8][R4.64] ;  /* 0x0000000804107981 */ /* 0x000ea2000c1e1900 */
[----:B---3--:R-:W-:-:S03]  /*02d0*/  FFMA R24, R24, R25, R15 ;  /* 0x0000001918187223 */ /* 0x008fc6000000000f */
[----:B------:R-:W3:Y:S01]  /*02e0*/  LDG.E R14, desc[UR8][R4.64+0x4] ;  /* 0x00000408040e7981 */ /* 0x000ee2000c1e1900 */
[----:B----4-:R-:W-:-:S03]  /*02f0*/  FFMA R25, R19, R18, R24 ;  /* 0x0000001213197223 */ /* 0x010fc60000000018 */
[----:B------:R-:W3:Y:S04]  /*0300*/  LDG.E R15, desc[UR8][R2.64+0x400] ;  /* 0x00040008020f7981 */ /* 0x000ee8000c1e1900 */
[----:B------:R-:W4:Y:S01]  /*0310*/  LDG.E R18, desc[UR8][R4.64+0x8] ;  /* 0x0000080804127981 */ /* 0x000f22000c1e1900 */
[----:B-----5:R-:W-:-:S03]  /*0320*/  FFMA R25, R20, R21, R25 ;  /* 0x0000001514197223 */ /* 0x020fc60000000019 */
[----:B------:R-:W4:Y:S04]  /*0330*/  LDG.E R19, desc[UR8][R2.64+0x800] ;  /* 0x0008000802137981 */ /* 0x000f28000c1e1900 */
[----:B------:R-:W5:Y:S01]  /*0340*/  LDG.E R20, desc[UR8][R4.64+0xc] ;  /* 0x00000c0804147981 */ /* 0x000f62000c1e1900 */
[----:B------:R-:W-:-:S03]  /*0350*/  FFMA R25, R22, R23, R25 ;  /* 0x0000001716197223 */ /* 0x000fc60000000019 */
[----:B------:R-:W5:Y:S04]  /*0360*/  LDG.E R21, desc[UR8][R2.64+0xc00] ;  /* 0x000c000802157981 */ /* 0x000f68000c1e1900 */
[----:B------:R-:W5:Y:S04]  /*0370*/  LDG.E R22, desc[UR8][R4.64+0x10] ;  /* 0x0000100804167981 */ /* 0x000f68000c1e1900 */
[----:B------:R-:W5:Y:S01]  /*0380*/  LDG.E R23, desc[UR8][R2.64+0x1000] ;  /* 0x0010000802177981 */ /* 0x000f62000c1e1900 */
[----:B------:R-:W-:-:S03]  /*0390*/  FFMA R28, R12, R13, R25 ;  /* 0x0000000d0c1c7223 */ /* 0x000fc60000000019 */
[----:B------:R-:W5:Y:S04]  /*03a0*/  LDG.E R24, desc[UR8][R4.64+0x14] ;  /* 0x0000140804187981 */ /* 0x000f68000c1e1900 */
[----:B------:R-:W5:Y:S04]  /*03b0*/  LDG.E R25, desc[UR8][R2.64+0x1400] ;  /* 0x0014000802197981 */ /* 0x000f68000c1e1900 */
[----:B------:R0:W5:Y:S04]  /*03c0*/  LDG.E R13, desc[UR8][R4.64+0x18] ;  /* 0x00001808040d7981 */ /* 0x000168000c1e1900 */
[----:B------:R-:W5:Y:S01]  /*03d0*/  LDG.E R12, desc[UR8][R2.64+0x1800] ;  /* 0x00180008020c7981 */ /* 0x000f62000c1e1900 */
[----:B------:R-:W-:-:S04]  /*03e0*/  FFMA R9, R9, R8, R28 ;  /* 0x0000000809097223 */ /* 0x000fc8000000001c */
[----:B------:R-:W-:Y:S01]  /*03f0*/  FFMA R9, R10, R11, R9 ;  /* 0x0000000b0a097223 */ /* 0x000fe20000000009 */
[----:B------:R-:W-:-:S04]  /*0400*/  UIADD3 UR4, UPT, UPT, UR4, 0x10, URZ ;  /* 0x0000001004047890 */ /* 0x000fc8000fffe0ff */
[----:B------:R-:W-:Y:S01]  /*0410*/  UISETP.NE.AND UP0, UPT, UR4, 0x100, UPT ;  /* 0x000001000400788c */ /* 0x000fe2000bf05270 */
[----:B0-----:R-:W-:Y:S02]  /*0420*/  IADD3 R4, P0, PT, R4, 0x40, RZ ;  /* 0x0000004004047810 */ /* 0x001fe40007f1e0ff */
[----:B------:R-:W-:Y:S02]  /*0430*/  IADD3 R6, PT, PT, R6, 0x1000, RZ ;  /* 0x0000100006067810 */ /* 0x000fe40007ffe0ff */
[----:B------:R-:W-:Y:S01]  /*0440*/  IADD3.X R5, PT, PT, RZ, R5, RZ, P0, !PT ;  /* 0x00000005ff057210 */ /* 0x000fe200007fe4ff */
[----:B--2---:R-:W-:-:S04]  /*0450*/  FFMA R9, R16, R17, R9 ;  /* 0x0000001110097223 */ /* 0x004fc80000000009 */
[----:B---3--:R-:W-:-:S04]  /*0460*/  FFMA R9, R14, R15, R9 ;  /* 0x0000000f0e097223 */ /* 0x008fc80000000009 */
[----:B----4-:R-:W-:-:S04]  /*0470*/  FFMA R9, R18, R19, R9 ;  /* 0x0000001312097223 */ /* 0x010fc80000000009 */
[----:B-----5:R-:W-:-:S04]  /*0480*/  FFMA R9, R20, R21, R9 ;  /* 0x0000001514097223 */ /* 0x020fc80000000009 */
[----:B------:R-:W-:-:S04]  /*0490*/  FFMA R9, R22, R23, R9 ;  /* 0x0000001716097223 */ /* 0x000fc80000000009 */
[----:B------:R-:W-:-:S04]  /*04a0*/  FFMA R24, R24, R25, R9 ;  /* 0x0000001918187223 */ /* 0x000fc80000000009 */
[----:B------:R-:W-:-:S04]  /*04b0*/  FFMA R13, R13, R12, R24 ;  /* 0x0000000c0d0d7223 */ /* 0x000fc80000000018 */
[----:B------:R-:W-:Y:S01]  /*04c0*/  FFMA R14, R26, R27, R13 ;  /* 0x0000001b1a0e7223 */ /* 0x000fe2000000000d */
[----:B------:R-:W-:Y:S06]  /*04d0*/  BRA.U UP0, `(.L_x_0) ;  /* 0xfffffffd001c7547 */ /* 0x000fec000b83ffff */
[----:B------:R-:W0:Y:S01]  /*04e0*/  LDC.64 R2, c[0x0][0x390] ;  /* 0x0000e400ff027b82 */ /* 0x000e220000000a00 */
[----:B------:R-:W-:-:S05]  /*04f0*/  IADD3 R7, PT, PT, R7, R0, RZ ;  /* 0x0000000007077210 */ /* 0x000fca0007ffe0ff */
[----:B0-----:R-:W-:-:S05]  /*0500*/  IMAD.WIDE.U32 R2, R7, 0x4, R2 ;  /* 0x0000000407027825 */ /* 0x001fca00078e0002 */
[----:B------:R-:W-:Y:S01]  /*0510*/  STG.E desc[UR8][R2.64], R14 ;  /* 0x0000000e02007986 */ /* 0x000fe2000c101908 */
[----:B------:R-:W-:Y:S05]  /*0520*/  EXIT ;  /* 0x000000000000794d */ /* 0x000fea0003800000 */
.L_x_1:
[----:B------:R-:W-:-:S00]  /*0530*/  BRA `(.L_x_1) ;  /* 0xfffffffc00fc7947 */ /* 0x000fc0000383ffff */
[----:B------:R-:W-:-:S00]  /*0540*/  NOP ;  /* 0x0000000000007918 */ /* 0x000fc00000000000 */
        /* <DEDUP_REMOVED lines=11> */
.L_x_2:


//--------------------- .nv.shared.reserved.0     --------------------------
	.section	.nv.shared.reserved.0,"aw",@nobits
	.weak		__nv_reservedSMEM_offset_0_alias
	.size		__nv_reservedSMEM_offset_0_alias, 0, 64
	.other		__nv_reservedSMEM_offset_0_alias,@"STO_CUDA_RESERVED_SHARED STV_DEFAULT"
__nv_reservedSMEM_offset_0_alias:
	.zero		0
	.zero		64


//--------------------- .nv.constant0._Z14mxm_amp_simplePKfS0_Pf --------------------------
	.section	.nv.constant0._Z14mxm_amp_simplePKfS0_Pf,"a",@progbits
	.sectionflags	@""
	.align	4
.nv.constant0._Z14mxm_amp_simplePKfS0_Pf:
	.zero		920


//--------------------- SYMBOLS --------------------------

	.type		.nv.reservedSmem.offset0,@object
	.size		.nv.reservedSmem.offset0,0x4
